//
// Generated by NVIDIA NVVM Compiler
//
// Compiler Build ID: CL-36424714
// Cuda compilation tools, release 13.0, V13.0.88
// Based on NVVM 20.0.0
//

.version 9.0
.target sm_100
.address_size 64

	// .globl	_Z6invertPiS_ii

.visible .entry _Z6invertPiS_ii(
	.param .u64 .ptr .align 1 _Z6invertPiS_ii_param_0,
	.param .u64 .ptr .align 1 _Z6invertPiS_ii_param_1,
	.param .u32 _Z6invertPiS_ii_param_2,
	.param .u32 _Z6invertPiS_ii_param_3
)
{
	.reg .pred 	%p<6>;
	.reg .b32 	%r<16>;
	.reg .b64 	%rd<8>;

	ld.param.u64 	%rd1, [_Z6invertPiS_ii_param_0];
	ld.param.u64 	%rd2, [_Z6invertPiS_ii_param_1];
	ld.param.u32 	%r3, [_Z6invertPiS_ii_param_2];
	ld.param.u32 	%r4, [_Z6invertPiS_ii_param_3];
	mov.u32 	%r6, %tid.x;
	mov.u32 	%r7, %ctaid.x;
	mov.u32 	%r8, %ntid.x;
	mad.lo.s32 	%r1, %r7, %r8, %r6;
	mov.u32 	%r9, %tid.y;
	mov.u32 	%r10, %ctaid.y;
	mov.u32 	%r11, %ntid.y;
	mad.lo.s32 	%r12, %r10, %r11, %r9;
	setp.lt.s32 	%p1, %r1, 0;
	setp.ge.s32 	%p2, %r1, %r3;
	setp.ge.s32 	%p3, %r12, %r4;
	or.pred  	%p4, %p2, %p3;
	or.pred  	%p5, %p4, %p1;
	@%p5 bra 	$L__BB0_2;
	cvta.to.global.u64 	%rd3, %rd1;
	cvta.to.global.u64 	%rd4, %rd2;
	mad.lo.s32 	%r13, %r3, %r12, %r1;
	mul.wide.s32 	%rd5, %r13, 4;
	add.s64 	%rd6, %rd3, %rd5;
	ld.global.u32 	%r14, [%rd6];
	sub.s32 	%r15, 255, %r14;
	add.s64 	%rd7, %rd4, %rd5;
	st.global.u32 	[%rd7], %r15;
$L__BB0_2:
	ret;

}
	// .globl	_Z6smoothPiS_ii
.visible .entry _Z6smoothPiS_ii(
	.param .u64 .ptr .align 1 _Z6smoothPiS_ii_param_0,
	.param .u64 .ptr .align 1 _Z6smoothPiS_ii_param_1,
	.param .u32 _Z6smoothPiS_ii_param_2,
	.param .u32 _Z6smoothPiS_ii_param_3
)
{
	.reg .pred 	%p<14>;
	.reg .b32 	%r<48>;
	.reg .b64 	%rd<29>;

	ld.param.u64 	%rd3, [_Z6smoothPiS_ii_param_0];
	ld.param.u64 	%rd4, [_Z6smoothPiS_ii_param_1];
	ld.param.u32 	%r4, [_Z6smoothPiS_ii_param_2];
	ld.param.u32 	%r6, [_Z6smoothPiS_ii_param_3];
	cvta.to.global.u64 	%rd1, %rd4;
	mov.u32 	%r7, %tid.x;
	mov.u32 	%r8, %ctaid.x;
	mov.u32 	%r9, %ntid.x;
	mad.lo.s32 	%r1, %r8, %r9, %r7;
	mov.u32 	%r10, %tid.y;
	mov.u32 	%r11, %ctaid.y;
	mov.u32 	%r12, %ntid.y;
	mad.lo.s32 	%r13, %r11, %r12, %r10;
	setp.lt.s32 	%p1, %r1, 0;
	setp.ge.s32 	%p2, %r1, %r4;
	setp.ge.s32 	%p3, %r13, %r6;
	or.pred  	%p4, %p2, %p3;
	or.pred  	%p5, %p4, %p1;
	@%p5 bra 	$L__BB1_9;
	setp.ne.s32 	%p6, %r1, 0;
	add.s32 	%r14, %r4, -1;
	setp.ne.s32 	%p7, %r1, %r14;
	and.pred  	%p8, %p6, %p7;
	@%p8 bra 	$L__BB1_3;
	mad.lo.s32 	%r46, %r4, %r13, %r1;
	mul.wide.s32 	%rd27, %r46, 4;
	add.s64 	%rd28, %rd1, %rd27;
	mov.b32 	%r47, 0;
	st.global.u32 	[%rd28], %r47;
	bra.uni 	$L__BB1_9;
$L__BB1_3:
	setp.ne.s32 	%p9, %r13, 0;
	add.s32 	%r15, %r6, -1;
	setp.ne.s32 	%p10, %r13, %r15;
	and.pred  	%p11, %p9, %p10;
	@%p11 bra 	$L__BB1_5;
	mad.lo.s32 	%r44, %r4, %r13, %r1;
	mul.wide.s32 	%rd25, %r44, 4;
	add.s64 	%rd26, %rd1, %rd25;
	mov.b32 	%r45, 0;
	st.global.u32 	[%rd26], %r45;
	bra.uni 	$L__BB1_9;
$L__BB1_5:
	cvta.to.global.u64 	%rd5, %rd3;
	mul.lo.s32 	%r16, %r4, %r13;
	add.s32 	%r17, %r16, %r4;
	cvt.s64.s32 	%rd6, %r17;
	cvt.u64.u32 	%rd7, %r1;
	add.s64 	%rd8, %rd6, %rd7;
	shl.b64 	%rd9, %rd8, 2;
	add.s64 	%rd10, %rd5, %rd9;
	ld.global.u32 	%r18, [%rd10+-4];
	add.s32 	%r19, %r17, %r1;
	mul.wide.s32 	%rd11, %r19, 4;
	add.s64 	%rd12, %rd5, %rd11;
	ld.global.u32 	%r20, [%rd12];
	add.s32 	%r21, %r20, %r18;
	ld.global.u32 	%r22, [%rd12+4];
	add.s32 	%r23, %r21, %r22;
	cvt.s64.s32 	%rd13, %r16;
	add.s64 	%rd14, %rd13, %rd7;
	shl.b64 	%rd15, %rd14, 2;
	add.s64 	%rd16, %rd5, %rd15;
	ld.global.u32 	%r24, [%rd16+-4];
	add.s32 	%r25, %r23, %r24;
	add.s32 	%r26, %r16, %r1;
	mul.wide.s32 	%rd17, %r26, 4;
	add.s64 	%rd18, %rd5, %rd17;
	ld.global.u32 	%r27, [%rd18];
	add.s32 	%r28, %r25, %r27;
	ld.global.u32 	%r29, [%rd18+4];
	add.s32 	%r30, %r28, %r29;
	sub.s32 	%r31, %r16, %r4;
	cvt.s64.s32 	%rd19, %r31;
	add.s64 	%rd20, %rd19, %rd7;
	shl.b64 	%rd21, %rd20, 2;
	add.s64 	%rd22, %rd5, %rd21;
	ld.global.u32 	%r32, [%rd22+-4];
	add.s32 	%r33, %r30, %r32;
	add.s32 	%r34, %r31, %r1;
	mul.wide.s32 	%rd23, %r34, 4;
	add.s64 	%rd24, %rd5, %rd23;
	ld.global.u32 	%r35, [%rd24];
	add.s32 	%r36, %r33, %r35;
	ld.global.u32 	%r37, [%rd24+4];
	add.s32 	%r3, %r36, %r37;
	mul.hi.s32 	%r38, %r3, 954437177;
	shr.u32 	%r39, %r38, 31;
	shr.s32 	%r40, %r38, 1;
	add.s32 	%r41, %r40, %r39;
	add.s64 	%rd2, %rd1, %rd17;
	st.global.u32 	[%rd2], %r41;
	setp.gt.s32 	%p12, %r3, -9;
	@%p12 bra 	$L__BB1_7;
	mov.b32 	%r43, 0;
	st.global.u32 	[%rd2], %r43;
	bra.uni 	$L__BB1_9;
$L__BB1_7:
	setp.lt.s32 	%p13, %r3, 2304;
	@%p13 bra 	$L__BB1_9;
	mov.b32 	%r42, 255;
	st.global.u32 	[%rd2], %r42;
$L__BB1_9:
	ret;

}
	// .globl	_Z6detectPiS_ii
.visible .entry _Z6detectPiS_ii(
	.param .u64 .ptr .align 1 _Z6detectPiS_ii_param_0,
	.param .u64 .ptr .align 1 _Z6detectPiS_ii_param_1,
	.param .u32 _Z6detectPiS_ii_param_2,
	.param .u32 _Z6detectPiS_ii_param_3
)
{
	.reg .pred 	%p<14>;
	.reg .b32 	%r<35>;
	.reg .b64 	%rd<26>;

	ld.param.u64 	%rd2, [_Z6detectPiS_ii_param_0];
	ld.param.u64 	%rd3, [_Z6detectPiS_ii_param_1];
	ld.param.u32 	%r5, [_Z6detectPiS_ii_param_2];
	ld.param.u32 	%r7, [_Z6detectPiS_ii_param_3];
	cvta.to.global.u64 	%rd1, %rd3;
	mov.u32 	%r8, %tid.x;
	mov.u32 	%r9, %ctaid.x;
	mov.u32 	%r10, %ntid.x;
	mad.lo.s32 	%r1, %r9, %r10, %r8;
	mov.u32 	%r11, %tid.y;
	mov.u32 	%r12, %ctaid.y;
	mov.u32 	%r13, %ntid.y;
	mad.lo.s32 	%r14, %r12, %r13, %r11;
	setp.lt.s32 	%p1, %r1, 0;
	setp.ge.s32 	%p2, %r1, %r5;
	setp.ge.s32 	%p3, %r14, %r7;
	or.pred  	%p4, %p2, %p3;
	or.pred  	%p5, %p4, %p1;
	@%p5 bra 	$L__BB2_10;
	cvta.to.global.u64 	%rd4, %rd2;
	mul.lo.s32 	%r15, %r5, %r14;
	cvt.s64.s32 	%rd5, %r15;
	cvt.u64.u32 	%rd6, %r1;
	add.s64 	%rd7, %rd6, %rd5;
	shl.b64 	%rd8, %rd7, 2;
	add.s64 	%rd9, %rd4, %rd8;
	ld.global.u32 	%r16, [%rd9+-4];
	ld.global.u32 	%r17, [%rd9+4];
	add.s32 	%r18, %r17, %r16;
	sub.s32 	%r19, %r15, %r5;
	add.s32 	%r20, %r19, %r1;
	mul.wide.s32 	%rd10, %r20, 4;
	add.s64 	%rd11, %rd4, %rd10;
	ld.global.u32 	%r21, [%rd11];
	add.s32 	%r22, %r18, %r21;
	shl.b32 	%r23, %r5, 1;
	add.s32 	%r24, %r20, %r23;
	mul.wide.s32 	%rd12, %r24, 4;
	add.s64 	%rd13, %rd4, %rd12;
	ld.global.u32 	%r25, [%rd13];
	add.s32 	%r26, %r22, %r25;
	add.s32 	%r3, %r15, %r1;
	mul.wide.s32 	%rd14, %r5, 4;
	add.s64 	%rd15, %rd11, %rd14;
	ld.global.u32 	%r27, [%rd15];
	shl.b32 	%r28, %r27, 2;
	sub.s32 	%r4, %r26, %r28;
	setp.ne.s32 	%p6, %r1, 0;
	add.s32 	%r29, %r5, -1;
	setp.ne.s32 	%p7, %r1, %r29;
	and.pred  	%p8, %p6, %p7;
	@%p8 bra 	$L__BB2_3;
	mul.wide.s32 	%rd24, %r3, 4;
	add.s64 	%rd25, %rd1, %rd24;
	mov.b32 	%r34, 0;
	st.global.u32 	[%rd25], %r34;
	bra.uni 	$L__BB2_10;
$L__BB2_3:
	setp.ne.s32 	%p9, %r14, 0;
	add.s32 	%r30, %r7, -1;
	setp.ne.s32 	%p10, %r14, %r30;
	and.pred  	%p11, %p9, %p10;
	@%p11 bra 	$L__BB2_5;
	mul.wide.s32 	%rd22, %r3, 4;
	add.s64 	%rd23, %rd1, %rd22;
	mov.b32 	%r33, 0;
	st.global.u32 	[%rd23], %r33;
	bra.uni 	$L__BB2_10;
$L__BB2_5:
	setp.lt.s32 	%p12, %r4, 256;
	@%p12 bra 	$L__BB2_7;
	mul.wide.s32 	%rd20, %r3, 4;
	add.s64 	%rd21, %rd1, %rd20;
	mov.b32 	%r32, 255;
	st.global.u32 	[%rd21], %r32;
	bra.uni 	$L__BB2_10;
$L__BB2_7:
	setp.gt.s32 	%p13, %r4, -1;
	@%p13 bra 	$L__BB2_9;
	mul.wide.s32 	%rd18, %r3, 4;
	add.s64 	%rd19, %rd1, %rd18;
	mov.b32 	%r31, 0;
	st.global.u32 	[%rd19], %r31;
	bra.uni 	$L__BB2_10;
$L__BB2_9:
	mul.wide.s32 	%rd16, %r3, 4;
	add.s64 	%rd17, %rd1, %rd16;
	st.global.u32 	[%rd17], %r4;
$L__BB2_10:
	ret;

}
	// .globl	_Z7enhancePiS_ii
.visible .entry _Z7enhancePiS_ii(
	.param .u64 .ptr .align 1 _Z7enhancePiS_ii_param_0,
	.param .u64 .ptr .align 1 _Z7enhancePiS_ii_param_1,
	.param .u32 _Z7enhancePiS_ii_param_2,
	.param .u32 _Z7enhancePiS_ii_param_3
)
{
	.reg .pred 	%p<14>;
	.reg .b32 	%r<33>;
	.reg .b64 	%rd<21>;

	ld.param.u64 	%rd2, [_Z7enhancePiS_ii_param_0];
	ld.param.u64 	%rd3, [_Z7enhancePiS_ii_param_1];
	ld.param.u32 	%r5, [_Z7enhancePiS_ii_param_2];
	ld.param.u32 	%r7, [_Z7enhancePiS_ii_param_3];
	cvta.to.global.u64 	%rd1, %rd3;
	mov.u32 	%r8, %tid.x;
	mov.u32 	%r9, %ctaid.x;
	mov.u32 	%r10, %ntid.x;
	mad.lo.s32 	%r1, %r9, %r10, %r8;
	mov.u32 	%r11, %tid.y;
	mov.u32 	%r12, %ctaid.y;
	mov.u32 	%r13, %ntid.y;
	mad.lo.s32 	%r14, %r12, %r13, %r11;
	setp.lt.s32 	%p1, %r1, 0;
	setp.ge.s32 	%p2, %r1, %r5;
	setp.ge.s32 	%p3, %r14, %r7;
	or.pred  	%p4, %p2, %p3;
	or.pred  	%p5, %p4, %p1;
	@%p5 bra 	$L__BB3_10;
	cvta.to.global.u64 	%rd4, %rd2;
	mul.lo.s32 	%r15, %r5, %r14;
	add.s32 	%r3, %r15, %r1;
	mul.wide.s32 	%rd5, %r3, 4;
	add.s64 	%rd6, %rd4, %rd5;
	ld.global.u32 	%r16, [%rd6];
	mul.lo.s32 	%r17, %r16, 5;
	ld.global.u32 	%r18, [%rd6+-4];
	ld.global.u32 	%r19, [%rd6+4];
	sub.s32 	%r20, %r15, %r5;
	add.s32 	%r21, %r20, %r1;
	mul.wide.s32 	%rd7, %r21, 4;
	add.s64 	%rd8, %rd4, %rd7;
	ld.global.u32 	%r22, [%rd8];
	mul.wide.s32 	%rd9, %r5, 4;
	add.s64 	%rd10, %rd6, %rd9;
	ld.global.u32 	%r23, [%rd10];
	add.s32 	%r24, %r18, %r19;
	add.s32 	%r25, %r24, %r22;
	add.s32 	%r26, %r25, %r23;
	sub.s32 	%r4, %r17, %r26;
	setp.ne.s32 	%p6, %r1, 0;
	add.s32 	%r27, %r5, -1;
	setp.ne.s32 	%p7, %r1, %r27;
	and.pred  	%p8, %p6, %p7;
	@%p8 bra 	$L__BB3_3;
	add.s64 	%rd20, %rd1, %rd5;
	mov.b32 	%r32, 0;
	st.global.u32 	[%rd20], %r32;
	bra.uni 	$L__BB3_10;
$L__BB3_3:
	setp.ne.s32 	%p9, %r14, 0;
	add.s32 	%r28, %r7, -1;
	setp.ne.s32 	%p10, %r14, %r28;
	and.pred  	%p11, %p9, %p10;
	@%p11 bra 	$L__BB3_5;
	add.s64 	%rd18, %rd1, %rd5;
	mov.b32 	%r31, 0;
	st.global.u32 	[%rd18], %r31;
	bra.uni 	$L__BB3_10;
$L__BB3_5:
	setp.lt.s32 	%p12, %r4, 256;
	@%p12 bra 	$L__BB3_7;
	add.s64 	%rd16, %rd1, %rd5;
	mov.b32 	%r30, 255;
	st.global.u32 	[%rd16], %r30;
	bra.uni 	$L__BB3_10;
$L__BB3_7:
	setp.gt.s32 	%p13, %r4, -1;
	@%p13 bra 	$L__BB3_9;
	add.s64 	%rd14, %rd1, %rd5;
	mov.b32 	%r29, 0;
	st.global.u32 	[%rd14], %r29;
	bra.uni 	$L__BB3_10;
$L__BB3_9:
	add.s64 	%rd12, %rd1, %rd5;
	st.global.u32 	[%rd12], %r4;
$L__BB3_10:
	ret;

}


// ===== COMPILED SASS (sm_100) =====

	.target	sm_100

	.elftype	@"ET_EXEC"


//--------------------- .note.nv.tkinfo           --------------------------
	.section	.note.nv.tkinfo,"",@"SHT_NOTE"
	.sectionflags	@"SHF_NOTE_NV_TKINFO"
	.tkinfo
        /*0018*/ 	.word	0x00000002
        /*0030*/ 	.string	""
        /*0030*/ 	.string	"ptxas"
        /*0030*/ 	.string	"Cuda compilation tools, release 13.0, V13.0.88"
        /*0030*/ 	.string	"Build cuda_13.0.r13.0/compiler.36424714_0"
        /*0030*/ 	.string	"-arch sm_100 -m 64 "



//--------------------- .note.nv.cuinfo           --------------------------
	.section	.note.nv.cuinfo,"",@"SHT_NOTE"
	.sectionflags	@"SHF_NOTE_NV_CUINFO"
        /*0018*/ 	.short	0x0002
        /*001a*/ 	.short	0x0064
        /*001c*/ 	.short	0x0082
	.zero		2


//--------------------- .nv.info                  --------------------------
	.section	.nv.info,"",@"SHT_CUDA_INFO"
	.align	4


	//----- nvinfo : EIATTR_REGCOUNT
	.align		4
        /*0000*/ 	.byte	0x04, 0x2f
        /*0002*/ 	.short	(.L_1 - .L_0)
	.align		4
.L_0:
        /*0004*/ 	.word	index@(_Z6invertPiS_ii)
        /*0008*/ 	.word	0x0000000a


	//----- nvinfo : EIATTR_FRAME_SIZE
	.align		4
.L_1:
        /*000c*/ 	.byte	0x04, 0x11
        /*000e*/ 	.short	(.L_3 - .L_2)
	.align		4
.L_2:
        /*0010*/ 	.word	index@(_Z6invertPiS_ii)
        /*0014*/ 	.word	0x00000000


	//----- nvinfo : EIATTR_REGCOUNT
	.align		4
.L_3:
        /*0018*/ 	.byte	0x04, 0x2f
        /*001a*/ 	.short	(.L_5 - .L_4)
	.align		4
.L_4:
        /*001c*/ 	.word	index@(_Z6smoothPiS_ii)
        /*0020*/ 	.word	0x00000018


	//----- nvinfo : EIATTR_FRAME_SIZE
	.align		4
.L_5:
        /*0024*/ 	.byte	0x04, 0x11
        /*0026*/ 	.short	(.L_7 - .L_6)
	.align		4
.L_6:
        /*0028*/ 	.word	index@(_Z6smoothPiS_ii)
        /*002c*/ 	.word	0x00000000


	//----- nvinfo : EIATTR_REGCOUNT
	.align		4
.L_7:
        /*0030*/ 	.byte	0x04, 0x2f
        /*0032*/ 	.short	(.L_9 - .L_8)
	.align		4
.L_8:
        /*0034*/ 	.word	index@(_Z6detectPiS_ii)
        /*0038*/ 	.word	0x00000015


	//----- nvinfo : EIATTR_FRAME_SIZE
	.align		4
.L_9:
        /*003c*/ 	.byte	0x04, 0x11
        /*003e*/ 	.short	(.L_11 - .L_10)
	.align		4
.L_10:
        /*0040*/ 	.word	index@(_Z6detectPiS_ii)
        /*0044*/ 	.word	0x00000000


	//----- nvinfo : EIATTR_REGCOUNT
	.align		4
.L_11:
        /*0048*/ 	.byte	0x04, 0x2f
        /*004a*/ 	.short	(.L_13 - .L_12)
	.align		4
.L_12:
        /*004c*/ 	.word	index@(_Z7enhancePiS_ii)
        /*0050*/ 	.word	0x00000012


	//----- nvinfo : EIATTR_FRAME_SIZE
	.align		4
.L_13:
        /*0054*/ 	.byte	0x04, 0x11
        /*0056*/ 	.short	(.L_15 - .L_14)
	.align		4
.L_14:
        /*0058*/ 	.word	index@(_Z7enhancePiS_ii)
        /*005c*/ 	.word	0x00000000


	//----- nvinfo : EIATTR_MIN_STACK_SIZE
	.align		4
.L_15:
        /*0060*/ 	.byte	0x04, 0x12
        /*0062*/ 	.short	(.L_17 - .L_16)
	.align		4
.L_16:
        /*0064*/ 	.word	index@(_Z7enhancePiS_ii)
        /*0068*/ 	.word	0x00000000


	//----- nvinfo : EIATTR_MIN_STACK_SIZE
	.align		4
.L_17:
        /*006c*/ 	.byte	0x04, 0x12
        /*006e*/ 	.short	(.L_19 - .L_18)
	.align		4
.L_18:
        /*0070*/ 	.word	index@(_Z6detectPiS_ii)
        /*0074*/ 	.word	0x00000000


	//----- nvinfo : EIATTR_MIN_STACK_SIZE
	.align		4
.L_19:
        /*0078*/ 	.byte	0x04, 0x12
        /*007a*/ 	.short	(.L_21 - .L_20)
	.align		4
.L_20:
        /*007c*/ 	.word	index@(_Z6smoothPiS_ii)
        /*0080*/ 	.word	0x00000000


	//----- nvinfo : EIATTR_MIN_STACK_SIZE
	.align		4
.L_21:
        /*0084*/ 	.byte	0x04, 0x12
        /*0086*/ 	.short	(.L_23 - .L_22)
	.align		4
.L_22:
        /*0088*/ 	.word	index@(_Z6invertPiS_ii)
        /*008c*/ 	.word	0x00000000
.L_23:


//--------------------- .nv.compat                --------------------------
	.section	.nv.compat,"",@"SHT_CUDA_COMPAT_INFO"
	.align	4
        /*0000*/ 	.byte	0x02, 0x09, 0x00, 0x00, 0x02, 0x02, 0x01, 0x00, 0x02, 0x05, 0x05, 0x00, 0x03, 0x07, 0x01, 0x01
        /*0010*/ 	.byte	0x02, 0x03, 0x00, 0x00, 0x02, 0x06, 0x01, 0x00, 0x04, 0x0b, 0x08, 0x00, 0x09, 0x00, 0x00, 0x00
        /*0020*/ 	.byte	0x00, 0x00, 0x00, 0x00


//--------------------- .nv.info._Z7enhancePiS_ii --------------------------
	.section	.nv.info._Z7enhancePiS_ii,"",@"SHT_CUDA_INFO"
	.sectionflags	@""
	.align	4


	//----- nvinfo : EIATTR_CUDA_API_VERSION
	.align		4
        /*0000*/ 	.byte	0x04, 0x37
        /*0002*/ 	.short	(.L_25 - .L_24)
.L_24:
        /*0004*/ 	.word	0x00000082


	//----- nvinfo : EIATTR_KPARAM_INFO
	.align		4
.L_25:
        /*0008*/ 	.byte	0x04, 0x17
        /*000a*/ 	.short	(.L_27 - .L_26)
.L_26:
        /*000c*/ 	.word	0x00000000
        /*0010*/ 	.short	0x0003
        /*0012*/ 	.short	0x0014
        /*0014*/ 	.byte	0x00, 0xf0, 0x11, 0x00


	//----- nvinfo : EIATTR_KPARAM_INFO
	.align		4
.L_27:
        /*0018*/ 	.byte	0x04, 0x17
        /*001a*/ 	.short	(.L_29 - .L_28)
.L_28:
        /*001c*/ 	.word	0x00000000
        /*0020*/ 	.short	0x0002
        /*0022*/ 	.short	0x0010
        /*0024*/ 	.byte	0x00, 0xf0, 0x11, 0x00


	//----- nvinfo : EIATTR_KPARAM_INFO
	.align		4
.L_29:
        /*0028*/ 	.byte	0x04, 0x17
        /*002a*/ 	.short	(.L_31 - .L_30)
.L_30:
        /*002c*/ 	.word	0x00000000
        /*0030*/ 	.short	0x0001
        /*0032*/ 	.short	0x0008
        /*0034*/ 	.byte	0x00, 0xf5, 0x21, 0x00


	//----- nvinfo : EIATTR_KPARAM_INFO
	.align		4
.L_31:
        /*0038*/ 	.byte	0x04, 0x17
        /*003a*/ 	.short	(.L_33 - .L_32)
.L_32:
        /*003c*/ 	.word	0x00000000
        /*0040*/ 	.short	0x0000
        /*0042*/ 	.short	0x0000
        /*0044*/ 	.byte	0x00, 0xf5, 0x21, 0x00


	//----- nvinfo : EIATTR_SPARSE_MMA_MASK
	.align		4
.L_33:
        /*0048*/ 	.byte	0x03, 0x50
        /*004a*/ 	.short	0x0000


	//----- nvinfo : EIATTR_MAXREG_COUNT
	.align		4
        /*004c*/ 	.byte	0x03, 0x1b
        /*004e*/ 	.short	0x00ff


	//----- nvinfo : EIATTR_MERCURY_ISA_VERSION
	.align		4
        /*0050*/ 	.byte	0x03, 0x5f
        /*0052*/ 	.short	0x0101


	//----- nvinfo : EIATTR_VRC_CTA_INIT_COUNT
	.align		4
        /*0054*/ 	.byte	0x02, 0x4a
	.zero		1
	.zero		1


	//----- nvinfo : EIATTR_EXIT_INSTR_OFFSETS
	.align		4
        /*0058*/ 	.byte	0x04, 0x1c
        /*005a*/ 	.short	(.L_35 - .L_34)


	//   ....[0]....
.L_34:
        /*005c*/ 	.word	0x000000d0


	//   ....[1]....
        /*0060*/ 	.word	0x00000210


	//   ....[2]....
        /*0064*/ 	.word	0x000002b0


	//   ....[3]....
        /*0068*/ 	.word	0x00000310


	//   ....[4]....
        /*006c*/ 	.word	0x00000360


	//   ....[5]....
        /*0070*/ 	.word	0x000003a0


	//----- nvinfo : EIATTR_CBANK_PARAM_SIZE
	.align		4
.L_35:
        /*0074*/ 	.byte	0x03, 0x19
        /*0076*/ 	.short	0x0018


	//----- nvinfo : EIATTR_PARAM_CBANK
	.align		4
        /*0078*/ 	.byte	0x04, 0x0a
        /*007a*/ 	.short	(.L_37 - .L_36)
	.align		4
.L_36:
        /*007c*/ 	.word	index@(.nv.constant0._Z7enhancePiS_ii)
        /*0080*/ 	.short	0x0380
        /*0082*/ 	.short	0x0018


	//----- nvinfo : EIATTR_SW_WAR
	.align		4
.L_37:
        /*0084*/ 	.byte	0x04, 0x36
        /*0086*/ 	.short	(.L_39 - .L_38)
.L_38:
        /*0088*/ 	.word	0x00000008
.L_39:


//--------------------- .nv.info._Z6detectPiS_ii  --------------------------
	.section	.nv.info._Z6detectPiS_ii,"",@"SHT_CUDA_INFO"
	.sectionflags	@""
	.align	4


	//----- nvinfo : EIATTR_CUDA_API_VERSION
	.align		4
        /*0000*/ 	.byte	0x04, 0x37
        /*0002*/ 	.short	(.L_41 - .L_40)
.L_40:
        /*0004*/ 	.word	0x00000082


	//----- nvinfo : EIATTR_KPARAM_INFO
	.align		4
.L_41:
        /*0008*/ 	.byte	0x04, 0x17
        /*000a*/ 	.short	(.L_43 - .L_42)
.L_42:
        /*000c*/ 	.word	0x00000000
        /*0010*/ 	.short	0x0003
        /*0012*/ 	.short	0x0014
        /*0014*/ 	.byte	0x00, 0xf0, 0x11, 0x00


	//----- nvinfo : EIATTR_KPARAM_INFO
	.align		4
.L_43:
        /*0018*/ 	.byte	0x04, 0x17
        /*001a*/ 	.short	(.L_45 - .L_44)
.L_44:
        /*001c*/ 	.word	0x00000000
        /*0020*/ 	.short	0x0002
        /*0022*/ 	.short	0x0010
        /*0024*/ 	.byte	0x00, 0xf0, 0x11, 0x00


	//----- nvinfo : EIATTR_KPARAM_INFO
	.align		4
.L_45:
        /*0028*/ 	.byte	0x04, 0x17
        /*002a*/ 	.short	(.L_47 - .L_46)
.L_46:
        /*002c*/ 	.word	0x00000000
        /*0030*/ 	.short	0x0001
        /*0032*/ 	.short	0x0008
        /*0034*/ 	.byte	0x00, 0xf5, 0x21, 0x00


	//----- nvinfo : EIATTR_KPARAM_INFO
	.align		4
.L_47:
        /*0038*/ 	.byte	0x04, 0x17
        /*003a*/ 	.short	(.L_49 - .L_48)
.L_48:
        /*003c*/ 	.word	0x00000000
        /*0040*/ 	.short	0x0000
        /*0042*/ 	.short	0x0000
        /*0044*/ 	.byte	0x00, 0xf5, 0x21, 0x00


	//----- nvinfo : EIATTR_SPARSE_MMA_MASK
	.align		4
.L_49:
        /*0048*/ 	.byte	0x03, 0x50
        /*004a*/ 	.short	0x0000


	//----- nvinfo : EIATTR_MAXREG_COUNT
	.align		4
        /*004c*/ 	.byte	0x03, 0x1b
        /*004e*/ 	.short	0x00ff


	//----- nvinfo : EIATTR_MERCURY_ISA_VERSION
	.align		4
        /*0050*/ 	.byte	0x03, 0x5f
        /*0052*/ 	.short	0x0101


	//----- nvinfo : EIATTR_VRC_CTA_INIT_COUNT
	.align		4
        /*0054*/ 	.byte	0x02, 0x4a
	.zero		1
	.zero		1


	//----- nvinfo : EIATTR_EXIT_INSTR_OFFSETS
	.align		4
        /*0058*/ 	.byte	0x04, 0x1c
        /*005a*/ 	.short	(.L_51 - .L_50)


	//   ....[0]....
.L_50:
        /*005c*/ 	.word	0x000000d0


	//   ....[1]....
        /*0060*/ 	.word	0x00000270


	//   ....[2]....
        /*0064*/ 	.word	0x00000310


	//   ....[3]....
        /*0068*/ 	.word	0x00000370


	//   ....[4]....
        /*006c*/ 	.word	0x000003c0


	//   ....[5]....
        /*0070*/ 	.word	0x00000400


	//----- nvinfo : EIATTR_CBANK_PARAM_SIZE
	.align		4
.L_51:
        /*0074*/ 	.byte	0x03, 0x19
        /*0076*/ 	.short	0x0018


	//----- nvinfo : EIATTR_PARAM_CBANK
	.align		4
        /*0078*/ 	.byte	0x04, 0x0a
        /*007a*/ 	.short	(.L_53 - .L_52)
	.align		4
.L_52:
        /*007c*/ 	.word	index@(.nv.constant0._Z6detectPiS_ii)
        /*0080*/ 	.short	0x0380
        /*0082*/ 	.short	0x0018


	//----- nvinfo : EIATTR_SW_WAR
	.align		4
.L_53:
        /*0084*/ 	.byte	0x04, 0x36
        /*0086*/ 	.short	(.L_55 - .L_54)
.L_54:
        /*0088*/ 	.word	0x00000008
.L_55:


//--------------------- .nv.info._Z6smoothPiS_ii  --------------------------
	.section	.nv.info._Z6smoothPiS_ii,"",@"SHT_CUDA_INFO"
	.sectionflags	@""
	.align	4


	//----- nvinfo : EIATTR_CUDA_API_VERSION
	.align		4
        /*0000*/ 	.byte	0x04, 0x37
        /*0002*/ 	.short	(.L_57 - .L_56)
.L_56:
        /*0004*/ 	.word	0x00000082


	//----- nvinfo : EIATTR_KPARAM_INFO
	.align		4
.L_57:
        /*0008*/ 	.byte	0x04, 0x17
        /*000a*/ 	.short	(.L_59 - .L_58)
.L_58:
        /*000c*/ 	.word	0x00000000
        /*0010*/ 	.short	0x0003
        /*0012*/ 	.short	0x0014
        /*0014*/ 	.byte	0x00, 0xf0, 0x11, 0x00


	//----- nvinfo : EIATTR_KPARAM_INFO
	.align		4
.L_59:
        /*0018*/ 	.byte	0x04, 0x17
        /*001a*/ 	.short	(.L_61 - .L_60)
.L_60:
        /*001c*/ 	.word	0x00000000
        /*0020*/ 	.short	0x0002
        /*0022*/ 	.short	0x0010
        /*0024*/ 	.byte	0x00, 0xf0, 0x11, 0x00


	//----- nvinfo : EIATTR_KPARAM_INFO
	.align		4
.L_61:
        /*0028*/ 	.byte	0x04, 0x17
        /*002a*/ 	.short	(.L_63 - .L_62)
.L_62:
        /*002c*/ 	.word	0x00000000
        /*0030*/ 	.short	0x0001
        /*0032*/ 	.short	0x0008
        /*0034*/ 	.byte	0x00, 0xf5, 0x21, 0x00


	//----- nvinfo : EIATTR_KPARAM_INFO
	.align		4
.L_63:
        /*0038*/ 	.byte	0x04, 0x17
        /*003a*/ 	.short	(.L_65 - .L_64)
.L_64:
        /*003c*/ 	.word	0x00000000
        /*0040*/ 	.short	0x0000
        /*0042*/ 	.short	0x0000
        /*0044*/ 	.byte	0x00, 0xf5, 0x21, 0x00


	//----- nvinfo : EIATTR_SPARSE_MMA_MASK
	.align		4
.L_65:
        /*0048*/ 	.byte	0x03, 0x50
        /*004a*/ 	.short	0x0000


	//----- nvinfo : EIATTR_MAXREG_COUNT
	.align		4
        /*004c*/ 	.byte	0x03, 0x1b
        /*004e*/ 	.short	0x00ff


	//----- nvinfo : EIATTR_MERCURY_ISA_VERSION
	.align		4
        /*0050*/ 	.byte	0x03, 0x5f
        /*0052*/ 	.short	0x0101


	//----- nvinfo : EIATTR_VRC_CTA_INIT_COUNT
	.align		4
        /*0054*/ 	.byte	0x02, 0x4a
	.zero		1
	.zero		1


	//----- nvinfo : EIATTR_EXIT_INSTR_OFFSETS
	.align		4
        /*0058*/ 	.byte	0x04, 0x1c
        /*005a*/ 	.short	(.L_67 - .L_66)


	//   ....[0]....
.L_66:
        /*005c*/ 	.word	0x000000d0


	//   ....[1]....
        /*0060*/ 	.word	0x00000160


	//   ....[2]....
        /*0064*/ 	.word	0x000001e0


	//   ....[3]....
        /*0068*/ 	.word	0x000004b0


	//   ....[4]....
        /*006c*/ 	.word	0x000004d0


	//   ....[5]....
        /*0070*/ 	.word	0x00000500


	//----- nvinfo : EIATTR_CBANK_PARAM_SIZE
	.align		4
.L_67:
        /*0074*/ 	.byte	0x03, 0x19
        /*0076*/ 	.short	0x0018


	//----- nvinfo : EIATTR_PARAM_CBANK
	.align		4
        /*0078*/ 	.byte	0x04, 0x0a
        /*007a*/ 	.short	(.L_69 - .L_68)
	.align		4
.L_68:
        /*007c*/ 	.word	index@(.nv.constant0._Z6smoothPiS_ii)
        /*0080*/ 	.short	0x0380
        /*0082*/ 	.short	0x0018


	//----- nvinfo : EIATTR_SW_WAR
	.align		4
.L_69:
        /*0084*/ 	.byte	0x04, 0x36
        /*0086*/ 	.short	(.L_71 - .L_70)
.L_70:
        /*0088*/ 	.word	0x00000008
.L_71:


//--------------------- .nv.info._Z6invertPiS_ii  --------------------------
	.section	.nv.info._Z6invertPiS_ii,"",@"SHT_CUDA_INFO"
	.sectionflags	@""
	.align	4


	//----- nvinfo : EIATTR_CUDA_API_VERSION
	.align		4
        /*0000*/ 	.byte	0x04, 0x37
        /*0002*/ 	.short	(.L_73 - .L_72)
.L_72:
        /*0004*/ 	.word	0x00000082


	//----- nvinfo : EIATTR_KPARAM_INFO
	.align		4
.L_73:
        /*0008*/ 	.byte	0x04, 0x17
        /*000a*/ 	.short	(.L_75 - .L_74)
.L_74:
        /*000c*/ 	.word	0x00000000
        /*0010*/ 	.short	0x0003
        /*0012*/ 	.short	0x0014
        /*0014*/ 	.byte	0x00, 0xf0, 0x11, 0x00


	//----- nvinfo : EIATTR_KPARAM_INFO
	.align		4
.L_75:
        /*0018*/ 	.byte	0x04, 0x17
        /*001a*/ 	.short	(.L_77 - .L_76)
.L_76:
        /*001c*/ 	.word	0x00000000
        /*0020*/ 	.short	0x0002
        /*0022*/ 	.short	0x0010
        /*0024*/ 	.byte	0x00, 0xf0, 0x11, 0x00


	//----- nvinfo : EIATTR_KPARAM_INFO
	.align		4
.L_77:
        /*0028*/ 	.byte	0x04, 0x17
        /*002a*/ 	.short	(.L_79 - .L_78)
.L_78:
        /*002c*/ 	.word	0x00000000
        /*0030*/ 	.short	0x0001
        /*0032*/ 	.short	0x0008
        /*0034*/ 	.byte	0x00, 0xf5, 0x21, 0x00


	//----- nvinfo : EIATTR_KPARAM_INFO
	.align		4
.L_79:
        /*0038*/ 	.byte	0x04, 0x17
        /*003a*/ 	.short	(.L_81 - .L_80)
.L_80:
        /*003c*/ 	.word	0x00000000
        /*0040*/ 	.short	0x0000
        /*0042*/ 	.short	0x0000
        /*0044*/ 	.byte	0x00, 0xf5, 0x21, 0x00


	//----- nvinfo : EIATTR_SPARSE_MMA_MASK
	.align		4
.L_81:
        /*0048*/ 	.byte	0x03, 0x50
        /*004a*/ 	.short	0x0000


	//----- nvinfo : EIATTR_MAXREG_COUNT
	.align		4
        /*004c*/ 	.byte	0x03, 0x1b
        /*004e*/ 	.short	0x00ff


	//----- nvinfo : EIATTR_MERCURY_ISA_VERSION
	.align		4
        /*0050*/ 	.byte	0x03, 0x5f
        /*0052*/ 	.short	0x0101


	//----- nvinfo : EIATTR_VRC_CTA_INIT_COUNT
	.align		4
        /*0054*/ 	.byte	0x02, 0x4a
	.zero		1
	.zero		1


	//----- nvinfo : EIATTR_EXIT_INSTR_OFFSETS
	.align		4
        /*0058*/ 	.byte	0x04, 0x1c
        /*005a*/ 	.short	(.L_83 - .L_82)


	//   ....[0]....
.L_82:
        /*005c*/ 	.word	0x000000d0


	//   ....[1]....
        /*0060*/ 	.word	0x00000170


	//----- nvinfo : EIATTR_CBANK_PARAM_SIZE
	.align		4
.L_83:
        /*0064*/ 	.byte	0x03, 0x19
        /*0066*/ 	.short	0x0018


	//----- nvinfo : EIATTR_PARAM_CBANK
	.align		4
        /*0068*/ 	.byte	0x04, 0x0a
        /*006a*/ 	.short	(.L_85 - .L_84)
	.align		4
.L_84:
        /*006c*/ 	.word	index@(.nv.constant0._Z6invertPiS_ii)
        /*0070*/ 	.short	0x0380
        /*0072*/ 	.short	0x0018


	//----- nvinfo : EIATTR_SW_WAR
	.align		4
.L_85:
        /*0074*/ 	.byte	0x04, 0x36
        /*0076*/ 	.short	(.L_87 - .L_86)
.L_86:
        /*0078*/ 	.word	0x00000008
.L_87:


//--------------------- .nv.callgraph             --------------------------
	.section	.nv.callgraph,"",@"SHT_CUDA_CALLGRAPH"
	.align	4
	.sectionentsize	8
	.align		4
        /*0000*/ 	.word	0x00000000
	.align		4
        /*0004*/ 	.word	0xffffffff
	.align		4
        /*0008*/ 	.word	0x00000000
	.align		4
        /*000c*/ 	.word	0xfffffffe
	.align		4
        /*0010*/ 	.word	0x00000000
	.align		4
        /*0014*/ 	.word	0xfffffffd
	.align		4
        /*0018*/ 	.word	0x00000000
	.align		4
        /*001c*/ 	.word	0xfffffffc


//--------------------- .text._Z7enhancePiS_ii    --------------------------
	.section	.text._Z7enhancePiS_ii,"ax",@progbits
	.align	128
        .global         _Z7enhancePiS_ii
        .type           _Z7enhancePiS_ii,@function
        .size           _Z7enhancePiS_ii,(.L_x_4 - _Z7enhancePiS_ii)
        .other          _Z7enhancePiS_ii,@"STO_CUDA_ENTRY STV_DEFAULT"
_Z7enhancePiS_ii:
.text._Z7enhancePiS_ii:
[----:B------:R-:W-:Y:S01]  /*0000*/  LDC R1, c[0x0][0x37c] ;  /* 0x0000df00ff017b82 */ /* 0x000fe20000000800 */
[----:B------:R-:W0:Y:S07]  /*0010*/  S2R R12, SR_TID.Y ;  /* 0x00000000000c7919 */ /* 0x000e2e0000002200 */
[----:B------:R-:W1:Y:S01]  /*0020*/  LDC R0, c[0x0][0x360] ;  /* 0x0000d800ff007b82 */ /* 0x000e620000000800 */
[----:B------:R-:W1:Y:S07]  /*0030*/  S2R R11, SR_TID.X ;  /* 0x00000000000b7919 */ /* 0x000e6e0000002100 */
[----:B------:R-:W0:Y:S08]  /*0040*/  S2UR UR5, SR_CTAID.Y ;  /* 0x00000000000579c3 */ /* 0x000e300000002600 */
[----:B------:R-:W0:Y:S08]  /*0050*/  LDC R5, c[0x0][0x364] ;  /* 0x0000d900ff057b82 */ /* 0x000e300000000800 */
[----:B------:R-:W1:Y:S08]  /*0060*/  S2UR UR4, SR_CTAID.X ;  /* 0x00000000000479c3 */ /* 0x000e700000002500 */
[----:B------:R-:W2:Y:S01]  /*0070*/  LDC.64 R2, c[0x0][0x390] ;  /* 0x0000e400ff027b82 */ /* 0x000ea20000000a00 */
[----:B0-----:R-:W-:-:S02]  /*0080*/  IMAD R12, R5, UR5, R12 ;  /* 0x00000005050c7c24 */ /* 0x001fc4000f8e020c */
[----:B-1----:R-:W-:-:S03]  /*0090*/  IMAD R11, R0, UR4, R11 ;  /* 0x00000004000b7c24 */ /* 0x002fc6000f8e020b */
[----:B--2---:R-:W-:-:S04]  /*00a0*/  ISETP.GE.AND P0, PT, R12, R3, PT ;  /* 0x000000030c00720c */ /* 0x004fc80003f06270 */
[----:B------:R-:W-:-:S04]  /*00b0*/  ISETP.GE.OR P0, PT, R11, R2, P0 ;  /* 0x000000020b00720c */ /* 0x000fc80000706670 */
[----:B------:R-:W-:-:S13]  /*00c0*/  ISETP.LT.OR P0, PT, R11, RZ, P0 ;  /* 0x000000ff0b00720c */ /* 0x000fda0000701670 */
[----:B------:R-:W-:Y:S05]  /*00d0*/  @P0 EXIT ;  /* 0x000000000000094d */ /* 0x000fea0003800000 */
[----:B------:R-:W0:Y:S01]  /*00e0*/  LDC.64 R6, c[0x0][0x380] ;  /* 0x0000e000ff067b82 */ /* 0x000e220000000a00 */
[CC--:B------:R-:W-:Y:S01]  /*00f0*/  IMAD R4, R12.reuse, R2.reuse, -R2 ;  /* 0x000000020c047224 */ /* 0x0c0fe200078e0a02 */
[----:B------:R-:W1:Y:S01]  /*0100*/  LDCU.64 UR4, c[0x0][0x358] ;  /* 0x00006b00ff0477ac */ /* 0x000e620008000a00 */
[----:B------:R-:W-:-:S03]  /*0110*/  IMAD R0, R12, R2, R11 ;  /* 0x000000020c007224 */ /* 0x000fc600078e020b */
[----:B------:R-:W-:Y:S01]  /*0120*/  IADD3 R9, PT, PT, R11, R4, RZ ;  /* 0x000000040b097210 */ /* 0x000fe20007ffe0ff */
[----:B0-----:R-:W-:-:S04]  /*0130*/  IMAD.WIDE R4, R0, 0x4, R6 ;  /* 0x0000000400047825 */ /* 0x001fc800078e0206 */
[----:B------:R-:W-:Y:S01]  /*0140*/  IMAD.WIDE R6, R9, 0x4, R6 ;  /* 0x0000000409067825 */ /* 0x000fe200078e0206 */
[----:B-1----:R0:W5:Y:S03]  /*0150*/  LDG.E R14, desc[UR4][R4.64+-0x4] ;  /* 0xfffffc04040e7981 */ /* 0x002166000c1e1900 */
[C---:B------:R-:W-:Y:S01]  /*0160*/  IMAD.WIDE R8, R2.reuse, 0x4, R4 ;  /* 0x0000000402087825 */ /* 0x040fe200078e0204 */
[----:B------:R-:W-:Y:S01]  /*0170*/  IADD3 R2, PT, PT, R2, -0x1, RZ ;  /* 0xffffffff02027810 */ /* 0x000fe20007ffe0ff */
[----:B------:R0:W5:Y:S03]  /*0180*/  LDG.E R6, desc[UR4][R6.64] ;  /* 0x0000000406067981 */ /* 0x000166000c1e1900 */
[C---:B------:R-:W-:Y:S01]  /*0190*/  ISETP.NE.AND P0, PT, R11.reuse, R2, PT ;  /* 0x000000020b00720c */ /* 0x040fe20003f05270 */
[----:B------:R0:W5:Y:S03]  /*01a0*/  LDG.E R15, desc[UR4][R4.64+0x4] ;  /* 0x00000404040f7981 */ /* 0x000166000c1e1900 */
[----:B------:R-:W-:Y:S01]  /*01b0*/  ISETP.NE.AND P0, PT, R11, RZ, P0 ;  /* 0x000000ff0b00720c */ /* 0x000fe20000705270 */
[----:B------:R0:W5:Y:S04]  /*01c0*/  LDG.E R8, desc[UR4][R8.64] ;  /* 0x0000000408087981 */ /* 0x000168000c1e1900 */
[----:B------:R0:W5:Y:S08]  /*01d0*/  LDG.E R13, desc[UR4][R4.64] ;  /* 0x00000004040d7981 */ /* 0x000170000c1e1900 */
[----:B------:R-:W1:Y:S02]  /*01e0*/  @!P0 LDC.64 R10, c[0x0][0x388] ;  /* 0x0000e200ff0a8b82 */ /* 0x000e640000000a00 */
[----:B-1----:R-:W-:-:S05]  /*01f0*/  @!P0 IMAD.WIDE R10, R0, 0x4, R10 ;  /* 0x00000004000a8825 */ /* 0x002fca00078e020a */
[----:B------:R0:W-:Y:S01]  /*0200*/  @!P0 STG.E desc[UR4][R10.64], RZ ;  /* 0x000000ff0a008986 */ /* 0x0001e2000c101904 */
[----:B------:R-:W-:Y:S05]  /*0210*/  @!P0 EXIT ;  /* 0x000000000000894d */ /* 0x000fea0003800000 */
[----:B------:R-:W-:Y:S02]  /*0220*/  IADD3 R3, PT, PT, R3, -0x1, RZ ;  /* 0xffffffff03037810 */ /* 0x000fe40007ffe0ff */
[----:B-----5:R-:W-:Y:S02]  /*0230*/  IADD3 R15, PT, PT, R6, R14, R15 ;  /* 0x0000000e060f7210 */ /* 0x020fe40007ffe00f */
[----:B------:R-:W-:Y:S02]  /*0240*/  ISETP.NE.AND P0, PT, R12, R3, PT ;  /* 0x000000030c00720c */ /* 0x000fe40003f05270 */
[----:B------:R-:W-:Y:S02]  /*0250*/  IADD3 R8, PT, PT, R8, R15, RZ ;  /* 0x0000000f08087210 */ /* 0x000fe40007ffe0ff */
[----:B------:R-:W-:-:S03]  /*0260*/  ISETP.NE.AND P0, PT, R12, RZ, P0 ;  /* 0x000000ff0c00720c */ /* 0x000fc60000705270 */
[----:B------:R-:W-:-:S10]  /*0270*/  IMAD R13, R13, 0x5, -R8 ;  /* 0x000000050d0d7824 */ /* 0x000fd400078e0a08 */
[----:B------:R-:W1:Y:S02]  /*0280*/  @!P0 LDC.64 R2, c[0x0][0x388] ;  /* 0x0000e200ff028b82 */ /* 0x000e640000000a00 */
[----:B-1----:R-:W-:-:S05]  /*0290*/  @!P0 IMAD.WIDE R2, R0, 0x4, R2 ;  /* 0x0000000400028825 */ /* 0x002fca00078e0202 */
[----:B------:R1:W-:Y:S01]  /*02a0*/  @!P0 STG.E desc[UR4][R2.64], RZ ;  /* 0x000000ff02008986 */ /* 0x0003e2000c101904 */
[----:B------:R-:W-:Y:S05]  /*02b0*/  @!P0 EXIT ;  /* 0x000000000000894d */ /* 0x000fea0003800000 */
[----:B------:R-:W-:-:S13]  /*02c0*/  ISETP.GE.AND P0, PT, R13, 0x100, PT ;  /* 0x000001000d00780c */ /* 0x000fda0003f06270 */
[----:B-1----:R-:W1:Y:S01]  /*02d0*/  @P0 LDC.64 R2, c[0x0][0x388] ;  /* 0x0000e200ff020b82 */ /* 0x002e620000000a00 */
[----:B0-----:R-:W-:Y:S01]  /*02e0*/  @P0 MOV R5, 0xff ;  /* 0x000000ff00050802 */ /* 0x001fe20000000f00 */
[----:B-1----:R-:W-:-:S05]  /*02f0*/  @P0 IMAD.WIDE R2, R0, 0x4, R2 ;  /* 0x0000000400020825 */ /* 0x002fca00078e0202 */
[----:B------:R0:W-:Y:S01]  /*0300*/  @P0 STG.E desc[UR4][R2.64], R5 ;  /* 0x0000000502000986 */ /* 0x0001e2000c101904 */
[----:B------:R-:W-:Y:S05]  /*0310*/  @P0 EXIT ;  /* 0x000000000000094d */ /* 0x000fea0003800000 */
[----:B------:R-:W-:-:S13]  /*0320*/  ISETP.GT.AND P0, PT, R13, -0x1, PT ;  /* 0xffffffff0d00780c */ /* 0x000fda0003f04270 */
[----:B0-----:R-:W0:Y:S02]  /*0330*/  @!P0 LDC.64 R2, c[0x0][0x388] ;  /* 0x0000e200ff028b82 */ /* 0x001e240000000a00 */
[----:B0-----:R-:W-:-:S05]  /*0340*/  @!P0 IMAD.WIDE R2, R0, 0x4, R2 ;  /* 0x0000000400028825 */ /* 0x001fca00078e0202 */
[----:B------:R0:W-:Y:S01]  /*0350*/  @!P0 STG.E desc[UR4][R2.64], RZ ;  /* 0x000000ff02008986 */ /* 0x0001e2000c101904 */
[----:B------:R-:W-:Y:S05]  /*0360*/  @!P0 EXIT ;  /* 0x000000000000894d */ /* 0x000fea0003800000 */
[----:B0-----:R-:W0:Y:S02]  /*0370*/  LDC.64 R2, c[0x0][0x388] ;  /* 0x0000e200ff027b82 */ /* 0x001e240000000a00 */
[----:B0-----:R-:W-:-:S05]  /*0380*/  IMAD.WIDE R2, R0, 0x4, R2 ;  /* 0x0000000400027825 */ /* 0x001fca00078e0202 */
[----:B------:R-:W-:Y:S01]  /*0390*/  STG.E desc[UR4][R2.64], R13 ;  /* 0x0000000d02007986 */ /* 0x000fe2000c101904 */
[----:B------:R-:W-:Y:S05]  /*03a0*/  EXIT ;  /* 0x000000000000794d */ /* 0x000fea0003800000 */
.L_x_0:
[----:B------:R-:W-:-:S00]  /*03b0*/  BRA `(.L_x_0) ;  /* 0xfffffffc00fc7947 */ /* 0x000fc0000383ffff */
[----:B------:R-:W-:-:S00]  /*03c0*/  NOP ;  /* 0x0000000000007918 */ /* 0x000fc00000000000 */
        /* <DEDUP_REMOVED lines=11> */
.L_x_4:


//--------------------- .text._Z6detectPiS_ii     --------------------------
	.section	.text._Z6detectPiS_ii,"ax",@progbits
	.align	128
        .global         _Z6detectPiS_ii
        .type           _Z6detectPiS_ii,@function
        .size           _Z6detectPiS_ii,(.L_x_5 - _Z6detectPiS_ii)
        .other          _Z6detectPiS_ii,@"STO_CUDA_ENTRY STV_DEFAULT"
_Z6detectPiS_ii:
.text._Z6detectPiS_ii:
        /* <DEDUP_REMOVED lines=15> */
[----:B------:R-:W1:Y:S01]  /*00f0*/  LDCU.64 UR6, c[0x0][0x380] ;  /* 0x00007000ff0677ac */ /* 0x000e620008000a00 */
[----:B------:R-:W-:Y:S01]  /*0100*/  IMAD R0, R4, R2, RZ ;  /* 0x0000000204007224 */ /* 0x000fe200078e02ff */
[----:B------:R-:W2:Y:S04]  /*0110*/  LDCU.64 UR4, c[0x0][0x358] ;  /* 0x00006b00ff0477ac */ /* 0x000ea80008000a00 */
[C---:B------:R-:W-:Y:S02]  /*0120*/  IADD3 R7, P0, PT, R5.reuse, R0, RZ ;  /* 0x0000000005077210 */ /* 0x040fe40007f1e0ff */
[----:B------:R-:W-:Y:S02]  /*0130*/  IADD3 R9, PT, PT, R5, -R2, R0 ;  /* 0x8000000205097210 */ /* 0x000fe40007ffe000 */
[----:B------:R-:W-:-:S03]  /*0140*/  LEA.HI.X.SX32 R8, R0, RZ, 0x1, P0 ;  /* 0x000000ff00087211 */ /* 0x000fc600000f0eff */
[----:B------:R-:W-:Y:S01]  /*0150*/  IMAD R13, R2, 0x2, R9 ;  /* 0x00000002020d7824 */ /* 0x000fe200078e0209 */
[----:B-1----:R-:W-:-:S04]  /*0160*/  LEA R6, P0, R7, UR6, 0x2 ;  /* 0x0000000607067c11 */ /* 0x002fc8000f8010ff */
[----:B------:R-:W-:Y:S01]  /*0170*/  LEA.HI.X R7, R7, UR7, R8, 0x2, P0 ;  /* 0x0000000707077c11 */ /* 0x000fe200080f1408 */
[----:B0-----:R-:W-:-:S04]  /*0180*/  IMAD.WIDE R8, R9, 0x4, R10 ;  /* 0x0000000409087825 */ /* 0x001fc800078e020a */
[----:B------:R-:W-:Y:S01]  /*0190*/  IMAD.WIDE R10, R13, 0x4, R10 ;  /* 0x000000040d0a7825 */ /* 0x000fe200078e020a */
[C---:B------:R-:W-:Y:S01]  /*01a0*/  IADD3 R0, PT, PT, R5.reuse, R0, RZ ;  /* 0x0000000005007210 */ /* 0x040fe20007ffe0ff */
[----:B--2---:R0:W5:Y:S02]  /*01b0*/  LDG.E R16, desc[UR4][R6.64+-0x4] ;  /* 0xfffffc0406107981 */ /* 0x004164000c1e1900 */
[C---:B------:R-:W-:Y:S02]  /*01c0*/  IMAD.WIDE R12, R2.reuse, 0x4, R8 ;  /* 0x00000004020c7825 */ /* 0x040fe400078e0208 */
[----:B------:R0:W5:Y:S02]  /*01d0*/  LDG.E R17, desc[UR4][R6.64+0x4] ;  /* 0x0000040406117981 */ /* 0x000164000c1e1900 */
[----:B------:R-:W-:Y:S02]  /*01e0*/  VIADD R2, R2, 0xffffffff ;  /* 0xffffffff02027836 */ /* 0x000fe40000000000 */
[----:B------:R0:W5:Y:S03]  /*01f0*/  LDG.E R18, desc[UR4][R8.64] ;  /* 0x0000000408127981 */ /* 0x000166000c1e1900 */
[C---:B------:R-:W-:Y:S01]  /*0200*/  ISETP.NE.AND P0, PT, R5.reuse, R2, PT ;  /* 0x000000020500720c */ /* 0x040fe20003f05270 */
[----:B------:R0:W5:Y:S03]  /*0210*/  LDG.E R11, desc[UR4][R10.64] ;  /* 0x000000040a0b7981 */ /* 0x000166000c1e1900 */
[----:B------:R-:W-:Y:S01]  /*0220*/  ISETP.NE.AND P0, PT, R5, RZ, P0 ;  /* 0x000000ff0500720c */ /* 0x000fe20000705270 */
[----:B------:R0:W5:-:S12]  /*0230*/  LDG.E R12, desc[UR4][R12.64] ;  /* 0x000000040c0c7981 */ /* 0x000158000c1e1900 */
[----:B------:R-:W1:Y:S02]  /*0240*/  @!P0 LDC.64 R14, c[0x0][0x388] ;  /* 0x0000e200ff0e8b82 */ /* 0x000e640000000a00 */
[----:B-1----:R-:W-:-:S05]  /*0250*/  @!P0 IMAD.WIDE R14, R0, 0x4, R14 ;  /* 0x00000004000e8825 */ /* 0x002fca00078e020e */
[----:B------:R0:W-:Y:S01]  /*0260*/  @!P0 STG.E desc[UR4][R14.64], RZ ;  /* 0x000000ff0e008986 */ /* 0x0001e2000c101904 */
[----:B------:R-:W-:Y:S05]  /*0270*/  @!P0 EXIT ;  /* 0x000000000000894d */ /* 0x000fea0003800000 */
[----:B------:R-:W-:Y:S01]  /*0280*/  VIADD R3, R3, 0xffffffff ;  /* 0xffffffff03037836 */ /* 0x000fe20000000000 */
[----:B-----5:R-:W-:-:S04]  /*0290*/  IADD3 R16, PT, PT, R18, R17, R16 ;  /* 0x0000001112107210 */ /* 0x020fc80007ffe010 */
[----:B------:R-:W-:Y:S02]  /*02a0*/  ISETP.NE.AND P0, PT, R4, R3, PT ;  /* 0x000000030400720c */ /* 0x000fe40003f05270 */
[----:B------:R-:W-:Y:S02]  /*02b0*/  IADD3 R11, PT, PT, R16, R11, RZ ;  /* 0x0000000b100b7210 */ /* 0x000fe40007ffe0ff */
[----:B------:R-:W-:-:S03]  /*02c0*/  ISETP.NE.AND P0, PT, R4, RZ, P0 ;  /* 0x000000ff0400720c */ /* 0x000fc60000705270 */
[----:B------:R-:W-:-:S10]  /*02d0*/  IMAD R11, R12, -0x4, R11 ;  /* 0xfffffffc0c0b7824 */ /* 0x000fd400078e020b */
[----:B------:R-:W1:Y:S02]  /*02e0*/  @!P0 LDC.64 R2, c[0x0][0x388] ;  /* 0x0000e200ff028b82 */ /* 0x000e640000000a00 */
[----:B-1----:R-:W-:-:S05]  /*02f0*/  @!P0 IMAD.WIDE R2, R0, 0x4, R2 ;  /* 0x0000000400028825 */ /* 0x002fca00078e0202 */
[----:B------:R1:W-:Y:S01]  /*0300*/  @!P0 STG.E desc[UR4][R2.64], RZ ;  /* 0x000000ff02008986 */ /* 0x0003e2000c101904 */
[----:B------:R-:W-:Y:S05]  /*0310*/  @!P0 EXIT ;  /* 0x000000000000894d */ /* 0x000fea0003800000 */
[----:B------:R-:W-:-:S13]  /*0320*/  ISETP.GE.AND P0, PT, R11, 0x100, PT ;  /* 0x000001000b00780c */ /* 0x000fda0003f06270 */
[----:B-1----:R-:W1:Y:S01]  /*0330*/  @P0 LDC.64 R2, c[0x0][0x388] ;  /* 0x0000e200ff020b82 */ /* 0x002e620000000a00 */
[----:B------:R-:W-:Y:S02]  /*0340*/  @P0 IMAD.MOV.U32 R5, RZ, RZ, 0xff ;  /* 0x000000ffff050424 */ /* 0x000fe400078e00ff */
[----:B-1----:R-:W-:-:S05]  /*0350*/  @P0 IMAD.WIDE R2, R0, 0x4, R2 ;  /* 0x0000000400020825 */ /* 0x002fca00078e0202 */
[----:B------:R1:W-:Y:S01]  /*0360*/  @P0 STG.E desc[UR4][R2.64], R5 ;  /* 0x0000000502000986 */ /* 0x0003e2000c101904 */
[----:B------:R-:W-:Y:S05]  /*0370*/  @P0 EXIT ;  /* 0x000000000000094d */ /* 0x000fea0003800000 */
[----:B------:R-:W-:-:S13]  /*0380*/  ISETP.GT.AND P0, PT, R11, -0x1, PT ;  /* 0xffffffff0b00780c */ /* 0x000fda0003f04270 */
[----:B-1----:R-:W1:Y:S02]  /*0390*/  @!P0 LDC.64 R2, c[0x0][0x388] ;  /* 0x0000e200ff028b82 */ /* 0x002e640000000a00 */
[----:B-1----:R-:W-:-:S05]  /*03a0*/  @!P0 IMAD.WIDE R2, R0, 0x4, R2 ;  /* 0x0000000400028825 */ /* 0x002fca00078e0202 */
[----:B------:R1:W-:Y:S01]  /*03b0*/  @!P0 STG.E desc[UR4][R2.64], RZ ;  /* 0x000000ff02008986 */ /* 0x0003e2000c101904 */
[----:B------:R-:W-:Y:S05]  /*03c0*/  @!P0 EXIT ;  /* 0x000000000000894d */ /* 0x000fea0003800000 */
[----:B-1----:R-:W1:Y:S02]  /*03d0*/  LDC.64 R2, c[0x0][0x388] ;  /* 0x0000e200ff027b82 */ /* 0x002e640000000a00 */
[----:B-1----:R-:W-:-:S05]  /*03e0*/  IMAD.WIDE R2, R0, 0x4, R2 ;  /* 0x0000000400027825 */ /* 0x002fca00078e0202 */
[----:B------:R-:W-:Y:S01]  /*03f0*/  STG.E desc[UR4][R2.64], R11 ;  /* 0x0000000b02007986 */ /* 0x000fe2000c101904 */
[----:B------:R-:W-:Y:S05]  /*0400*/  EXIT ;  /* 0x000000000000794d */ /* 0x000fea0003800000 */
.L_x_1:
        /* <DEDUP_REMOVED lines=15> */
.L_x_5:


//--------------------- .text._Z6smoothPiS_ii     --------------------------
	.section	.text._Z6smoothPiS_ii,"ax",@progbits
	.align	128
        .global         _Z6smoothPiS_ii
        .type           _Z6smoothPiS_ii,@function
        .size           _Z6smoothPiS_ii,(.L_x_6 - _Z6smoothPiS_ii)
        .other          _Z6smoothPiS_ii,@"STO_CUDA_ENTRY STV_DEFAULT"
_Z6smoothPiS_ii:
.text._Z6smoothPiS_ii:
[----:B------:R-:W-:Y:S01]  /*0000*/  LDC R1, c[0x0][0x37c] ;  /* 0x0000df00ff017b82 */ /* 0x000fe20000000800 */
[----:B------:R-:W0:Y:S07]  /*0010*/  S2R R5, SR_TID.Y ;  /* 0x0000000000057919 */ /* 0x000e2e0000002200 */
[----:B------:R-:W1:Y:S01]  /*0020*/  LDC R3, c[0x0][0x360] ;  /* 0x0000d800ff037b82 */ /* 0x000e620000000800 */
[----:B------:R-:W2:Y:S01]  /*0030*/  LDCU.64 UR8, c[0x0][0x390] ;  /* 0x00007200ff0877ac */ /* 0x000ea20008000a00 */
[----:B------:R-:W1:Y:S06]  /*0040*/  S2R R0, SR_TID.X ;  /* 0x0000000000007919 */ /* 0x000e6c0000002100 */
[----:B------:R-:W0:Y:S08]  /*0050*/  S2UR UR5, SR_CTAID.Y ;  /* 0x00000000000579c3 */ /* 0x000e300000002600 */
[----:B------:R-:W0:Y:S08]  /*0060*/  LDC R2, c[0x0][0x364] ;  /* 0x0000d900ff027b82 */ /* 0x000e300000000800 */
[----:B------:R-:W1:Y:S01]  /*0070*/  S2UR UR4, SR_CTAID.X ;  /* 0x00000000000479c3 */ /* 0x000e620000002500 */
[----:B0-----:R-:W-:-:S05]  /*0080*/  IMAD R5, R2, UR5, R5 ;  /* 0x0000000502057c24 */ /* 0x001fca000f8e0205 */
[----:B--2---:R-:W-:Y:S01]  /*0090*/  ISETP.GE.AND P0, PT, R5, UR9, PT ;  /* 0x0000000905007c0c */ /* 0x004fe2000bf06270 */
[----:B-1----:R-:W-:-:S05]  /*00a0*/  IMAD R0, R3, UR4, R0 ;  /* 0x0000000403007c24 */ /* 0x002fca000f8e0200 */
[----:B------:R-:W-:-:S04]  /*00b0*/  ISETP.GE.OR P0, PT, R0, UR8, P0 ;  /* 0x0000000800007c0c */ /* 0x000fc80008706670 */
[----:B------:R-:W-:-:S13]  /*00c0*/  ISETP.LT.OR P0, PT, R0, RZ, P0 ;  /* 0x000000ff0000720c */ /* 0x000fda0000701670 */
[----:B------:R-:W-:Y:S05]  /*00d0*/  @P0 EXIT ;  /* 0x000000000000094d */ /* 0x000fea0003800000 */
[----:B------:R-:W-:Y:S01]  /*00e0*/  UIADD3 UR4, UPT, UPT, UR8, -0x1, URZ ;  /* 0xffffffff08047890 */ /* 0x000fe2000fffe0ff */
[----:B------:R-:W0:Y:S05]  /*00f0*/  LDCU.64 UR6, c[0x0][0x358] ;  /* 0x00006b00ff0677ac */ /* 0x000e2a0008000a00 */
[----:B------:R-:W-:-:S04]  /*0100*/  ISETP.NE.AND P0, PT, R0, UR4, PT ;  /* 0x0000000400007c0c */ /* 0x000fc8000bf05270 */
[----:B------:R-:W-:-:S13]  /*0110*/  ISETP.NE.AND P0, PT, R0, RZ, P0 ;  /* 0x000000ff0000720c */ /* 0x000fda0000705270 */
[----:B------:R-:W1:Y:S01]  /*0120*/  @!P0 LDC.64 R2, c[0x0][0x388] ;  /* 0x0000e200ff028b82 */ /* 0x000e620000000a00 */
[----:B------:R-:W-:-:S04]  /*0130*/  @!P0 IMAD R7, R5, UR8, R0 ;  /* 0x0000000805078c24 */ /* 0x000fc8000f8e0200 */
[----:B-1----:R-:W-:-:S05]  /*0140*/  @!P0 IMAD.WIDE R2, R7, 0x4, R2 ;  /* 0x0000000407028825 */ /* 0x002fca00078e0202 */
[----:B0-----:R0:W-:Y:S01]  /*0150*/  @!P0 STG.E desc[UR6][R2.64], RZ ;  /* 0x000000ff02008986 */ /* 0x0011e2000c101906 */
[----:B------:R-:W-:Y:S05]  /*0160*/  @!P0 EXIT ;  /* 0x000000000000894d */ /* 0x000fea0003800000 */
[----:B------:R-:W-:-:S06]  /*0170*/  UIADD3 UR4, UPT, UPT, UR9, -0x1, URZ ;  /* 0xffffffff09047890 */ /* 0x000fcc000fffe0ff */
[----:B------:R-:W-:-:S04]  /*0180*/  ISETP.NE.AND P0, PT, R5, UR4, PT ;  /* 0x0000000405007c0c */ /* 0x000fc8000bf05270 */
[----:B------:R-:W-:-:S13]  /*0190*/  ISETP.NE.AND P0, PT, R5, RZ, P0 ;  /* 0x000000ff0500720c */ /* 0x000fda0000705270 */
[----:B0-----:R-:W0:Y:S01]  /*01a0*/  @!P0 LDC.64 R2, c[0x0][0x388] ;  /* 0x0000e200ff028b82 */ /* 0x001e220000000a00 */
[----:B------:R-:W-:-:S04]  /*01b0*/  @!P0 IMAD R7, R5, UR8, R0 ;  /* 0x0000000805078c24 */ /* 0x000fc8000f8e0200 */
[----:B0-----:R-:W-:-:S05]  /*01c0*/  @!P0 IMAD.WIDE R2, R7, 0x4, R2 ;  /* 0x0000000407028825 */ /* 0x001fca00078e0202 */
[----:B------:R0:W-:Y:S01]  /*01d0*/  @!P0 STG.E desc[UR6][R2.64], RZ ;  /* 0x000000ff02008986 */ /* 0x0001e2000c101906 */
[----:B------:R-:W-:Y:S05]  /*01e0*/  @!P0 EXIT ;  /* 0x000000000000894d */ /* 0x000fea0003800000 */
[----:B------:R-:W1:Y:S01]  /*01f0*/  LDCU.64 UR4, c[0x0][0x380] ;  /* 0x00007000ff0477ac */ /* 0x000e620008000a00 */
[----:B------:R-:W-:Y:S01]  /*0200*/  IMAD R7, R5, UR8, RZ ;  /* 0x0000000805077c24 */ /* 0x000fe2000f8e02ff */
[----:B0-----:R-:W0:Y:S03]  /*0210*/  LDC.64 R2, c[0x0][0x380] ;  /* 0x0000e000ff027b82 */ /* 0x001e260000000a00 */
[----:B------:R-:W-:Y:S01]  /*0220*/  VIADD R9, R7, UR8 ;  /* 0x0000000807097c36 */ /* 0x000fe20008000000 */
[----:B------:R-:W-:-:S03]  /*0230*/  IADD3 R5, P0, PT, R0, R7, RZ ;  /* 0x0000000700057210 */ /* 0x000fc60007f1e0ff */
[C---:B------:R-:W-:Y:S01]  /*0240*/  IMAD.IADD R13, R0.reuse, 0x1, R9 ;  /* 0x00000001000d7824 */ /* 0x040fe200078e0209 */
[----:B------:R-:W-:Y:S02]  /*0250*/  IADD3 R8, P1, PT, R0, R9, RZ ;  /* 0x0000000900087210 */ /* 0x000fe40007f3e0ff */
[----:B------:R-:W-:Y:S02]  /*0260*/  LEA.HI.X.SX32 R6, R7, RZ, 0x1, P0 ;  /* 0x000000ff07067211 */ /* 0x000fe400000f0eff */
[----:B------:R-:W-:Y:S02]  /*0270*/  LEA.HI.X.SX32 R11, R9, RZ, 0x1, P1 ;  /* 0x000000ff090b7211 */ /* 0x000fe400008f0eff */
[C---:B-1----:R-:W-:Y:S02]  /*0280*/  LEA R14, P1, R8.reuse, UR4, 0x2 ;  /* 0x00000004080e7c11 */ /* 0x042fe4000f8210ff */
[----:B------:R-:W-:Y:S02]  /*0290*/  LEA R4, P0, R5, UR4, 0x2 ;  /* 0x0000000405047c11 */ /* 0x000fe4000f8010ff */
[----:B------:R-:W-:Y:S01]  /*02a0*/  LEA.HI.X R15, R8, UR5, R11, 0x2, P1 ;  /* 0x00000005080f7c11 */ /* 0x000fe200088f140b */
[----:B------:R-:W-:Y:S01]  /*02b0*/  VIADD R11, R7, -UR8 ;  /* 0x80000008070b7c36 */ /* 0x000fe20008000000 */
[----:B------:R-:W-:Y:S01]  /*02c0*/  LEA.HI.X R5, R5, UR5, R6, 0x2, P0 ;  /* 0x0000000505057c11 */ /* 0x000fe200080f1406 */
[----:B------:R-:W-:-:S02]  /*02d0*/  IMAD.IADD R7, R0, 0x1, R7 ;  /* 0x0000000100077824 */ /* 0x000fc400078e0207 */
[----:B0-----:R-:W-:Y:S01]  /*02e0*/  IMAD.WIDE R12, R13, 0x4, R2 ;  /* 0x000000040d0c7825 */ /* 0x001fe200078e0202 */
[C---:B------:R-:W-:Y:S01]  /*02f0*/  IADD3 R6, P0, PT, R0.reuse, R11, RZ ;  /* 0x0000000b00067210 */ /* 0x040fe20007f1e0ff */
[----:B------:R-:W2:Y:S02]  /*0300*/  LDG.E R14, desc[UR6][R14.64+-0x4] ;  /* 0xfffffc060e0e7981 */ /* 0x000ea4000c1e1900 */
[----:B------:R-:W-:Y:S01]  /*0310*/  IMAD.IADD R19, R0, 0x1, R11 ;  /* 0x0000000100137824 */ /* 0x000fe200078e020b */
[----:B------:R-:W-:Y:S01]  /*0320*/  LEA.HI.X.SX32 R11, R11, RZ, 0x1, P0 ;  /* 0x000000ff0b0b7211 */ /* 0x000fe200000f0eff */
[----:B------:R-:W-:Y:S01]  /*0330*/  IMAD.WIDE R8, R7, 0x4, R2 ;  /* 0x0000000407087825 */ /* 0x000fe200078e0202 */
[C---:B------:R-:W-:Y:S01]  /*0340*/  LEA R10, P0, R6.reuse, UR4, 0x2 ;  /* 0x00000004060a7c11 */ /* 0x040fe2000f8010ff */
[----:B------:R-:W2:Y:S04]  /*0350*/  LDG.E R17, desc[UR6][R12.64] ;  /* 0x000000060c117981 */ /* 0x000ea8000c1e1900 */
[----:B------:R-:W2:Y:S01]  /*0360*/  LDG.E R0, desc[UR6][R12.64+0x4] ;  /* 0x000004060c007981 */ /* 0x000ea2000c1e1900 */
[----:B------:R-:W-:-:S03]  /*0370*/  LEA.HI.X R11, R6, UR5, R11, 0x2, P0 ;  /* 0x00000005060b7c11 */ /* 0x000fc600080f140b */
[----:B------:R-:W3:Y:S01]  /*0380*/  LDG.E R5, desc[UR6][R4.64+-0x4] ;  /* 0xfffffc0604057981 */ /* 0x000ee2000c1e1900 */
[----:B------:R-:W-:-:S03]  /*0390*/  IMAD.WIDE R2, R19, 0x4, R2 ;  /* 0x0000000413027825 */ /* 0x000fc600078e0202 */
[----:B------:R-:W3:Y:S04]  /*03a0*/  LDG.E R6, desc[UR6][R8.64] ;  /* 0x0000000608067981 */ /* 0x000ee8000c1e1900 */
[----:B------:R-:W4:Y:S04]  /*03b0*/  LDG.E R10, desc[UR6][R10.64+-0x4] ;  /* 0xfffffc060a0a7981 */ /* 0x000f28000c1e1900 */
[----:B------:R-:W4:Y:S04]  /*03c0*/  LDG.E R19, desc[UR6][R8.64+0x4] ;  /* 0x0000040608137981 */ /* 0x000f28000c1e1900 */
[----:B------:R-:W5:Y:S04]  /*03d0*/  LDG.E R21, desc[UR6][R2.64] ;  /* 0x0000000602157981 */ /* 0x000f68000c1e1900 */
[----:B------:R-:W5:Y:S01]  /*03e0*/  LDG.E R16, desc[UR6][R2.64+0x4] ;  /* 0x0000040602107981 */ /* 0x000f62000c1e1900 */
[----:B--2---:R-:W-:-:S02]  /*03f0*/  IADD3 R0, PT, PT, R0, R17, R14 ;  /* 0x0000001100007210 */ /* 0x004fc40007ffe00e */
[----:B------:R-:W0:Y:S02]  /*0400*/  LDC.64 R14, c[0x0][0x388] ;  /* 0x0000e200ff0e7b82 */ /* 0x000e240000000a00 */
[----:B---3--:R-:W-:-:S04]  /*0410*/  IADD3 R0, PT, PT, R6, R0, R5 ;  /* 0x0000000006007210 */ /* 0x008fc80007ffe005 */
[----:B----4-:R-:W-:-:S04]  /*0420*/  IADD3 R0, PT, PT, R10, R0, R19 ;  /* 0x000000000a007210 */ /* 0x010fc80007ffe013 */
[----:B-----5:R-:W-:Y:S01]  /*0430*/  IADD3 R0, PT, PT, R16, R0, R21 ;  /* 0x0000000010007210 */ /* 0x020fe20007ffe015 */
[----:B0-----:R-:W-:-:S03]  /*0440*/  IMAD.WIDE R4, R7, 0x4, R14 ;  /* 0x0000000407047825 */ /* 0x001fc600078e020e */
[C---:B------:R-:W-:Y:S01]  /*0450*/  ISETP.GT.AND P0, PT, R0.reuse, -0x9, PT ;  /* 0xfffffff70000780c */ /* 0x040fe20003f04270 */
[----:B------:R-:W-:-:S05]  /*0460*/  IMAD.HI R6, R0, 0x38e38e39, RZ ;  /* 0x38e38e3900067827 */ /* 0x000fca00078e02ff */
[----:B------:R-:W-:-:S04]  /*0470*/  SHF.R.S32.HI R11, RZ, 0x1, R6 ;  /* 0x00000001ff0b7819 */ /* 0x000fc80000011406 */
[----:B------:R-:W-:-:S05]  /*0480*/  LEA.HI R11, R6, R11, RZ, 0x1 ;  /* 0x0000000b060b7211 */ /* 0x000fca00078f08ff */
[----:B------:R0:W-:Y:S04]  /*0490*/  STG.E desc[UR6][R4.64], R11 ;  /* 0x0000000b04007986 */ /* 0x0001e8000c101906 */
[----:B------:R0:W-:Y:S01]  /*04a0*/  @!P0 STG.E desc[UR6][R4.64], RZ ;  /* 0x000000ff04008986 */ /* 0x0001e2000c101906 */
[----:B------:R-:W-:Y:S05]  /*04b0*/  @!P0 EXIT ;  /* 0x000000000000894d */ /* 0x000fea0003800000 */
[----:B------:R-:W-:-:S13]  /*04c0*/  ISETP.GE.AND P0, PT, R0, 0x900, PT ;  /* 0x000009000000780c */ /* 0x000fda0003f06270 */
[----:B------:R-:W-:Y:S05]  /*04d0*/  @!P0 EXIT ;  /* 0x000000000000894d */ /* 0x000fea0003800000 */
[----:B------:R-:W-:-:S05]  /*04e0*/  IMAD.MOV.U32 R3, RZ, RZ, 0xff ;  /* 0x000000ffff037424 */ /* 0x000fca00078e00ff */
[----:B------:R-:W-:Y:S01]  /*04f0*/  STG.E desc[UR6][R4.64], R3 ;  /* 0x0000000304007986 */ /* 0x000fe2000c101906 */
[----:B------:R-:W-:Y:S05]  /*0500*/  EXIT ;  /* 0x000000000000794d */ /* 0x000fea0003800000 */
.L_x_2:
        /* <DEDUP_REMOVED lines=15> */
.L_x_6:


//--------------------- .text._Z6invertPiS_ii     --------------------------
	.section	.text._Z6invertPiS_ii,"ax",@progbits
	.align	128
        .global         _Z6invertPiS_ii
        .type           _Z6invertPiS_ii,@function
        .size           _Z6invertPiS_ii,(.L_x_7 - _Z6invertPiS_ii)
        .other          _Z6invertPiS_ii,@"STO_CUDA_ENTRY STV_DEFAULT"
_Z6invertPiS_ii:
.text._Z6invertPiS_ii:
        /* <DEDUP_REMOVED lines=14> */
[----:B------:R-:W0:Y:S01]  /*00e0*/  LDC.64 R2, c[0x0][0x380] ;  /* 0x0000e000ff027b82 */ /* 0x000e220000000a00 */
[----:B------:R-:W1:Y:S01]  /*00f0*/  LDCU.64 UR4, c[0x0][0x358] ;  /* 0x00006b00ff0477ac */ /* 0x000e620008000a00 */
[----:B------:R-:W-:-:S06]  /*0100*/  IMAD R7, R5, UR6, R0 ;  /* 0x0000000605077c24 */ /* 0x000fcc000f8e0200 */
[----:B------:R-:W2:Y:S01]  /*0110*/  LDC.64 R4, c[0x0][0x388] ;  /* 0x0000e200ff047b82 */ /* 0x000ea20000000a00 */
[----:B0-----:R-:W-:-:S06]  /*0120*/  IMAD.WIDE R2, R7, 0x4, R2 ;  /* 0x0000000407027825 */ /* 0x001fcc00078e0202 */
[----:B-1----:R-:W3:Y:S01]  /*0130*/  LDG.E R2, desc[UR4][R2.64] ;  /* 0x0000000402027981 */ /* 0x002ee2000c1e1900 */
[----:B--2---:R-:W-:Y:S01]  /*0140*/  IMAD.WIDE R4, R7, 0x4, R4 ;  /* 0x0000000407047825 */ /* 0x004fe200078e0204 */
[----:B---3--:R-:W-:-:S05]  /*0150*/  IADD3 R7, PT, PT, -R2, 0xff, RZ ;  /* 0x000000ff02077810 */ /* 0x008fca0007ffe1ff */
[----:B------:R-:W-:Y:S01]  /*0160*/  STG.E desc[UR4][R4.64], R7 ;  /* 0x0000000704007986 */ /* 0x000fe2000c101904 */
[----:B------:R-:W-:Y:S05]  /*0170*/  EXIT ;  /* 0x000000000000794d */ /* 0x000fea0003800000 */
.L_x_3:
        /* <DEDUP_REMOVED lines=16> */
.L_x_7:


//--------------------- .nv.shared.reserved.0     --------------------------
	.section	.nv.shared.reserved.0,"aw",@nobits
	.weak		__nv_reservedSMEM_offset_0_alias
	.size		__nv_reservedSMEM_offset_0_alias, 0, 64
	.other		__nv_reservedSMEM_offset_0_alias,@"STO_CUDA_RESERVED_SHARED STV_DEFAULT"
__nv_reservedSMEM_offset_0_alias:
	.zero		0
	.zero		64


//--------------------- .nv.constant0._Z7enhancePiS_ii --------------------------
	.section	.nv.constant0._Z7enhancePiS_ii,"a",@progbits
	.sectionflags	@""
	.align	4
.nv.constant0._Z7enhancePiS_ii:
	.zero		920


//--------------------- .nv.constant0._Z6detectPiS_ii --------------------------
	.section	.nv.constant0._Z6detectPiS_ii,"a",@progbits
	.sectionflags	@""
	.align	4
.nv.constant0._Z6detectPiS_ii:
	.zero		920


//--------------------- .nv.constant0._Z6smoothPiS_ii --------------------------
	.section	.nv.constant0._Z6smoothPiS_ii,"a",@progbits
	.sectionflags	@""
	.align	4
.nv.constant0._Z6smoothPiS_ii:
	.zero		920


//--------------------- .nv.constant0._Z6invertPiS_ii --------------------------
	.section	.nv.constant0._Z6invertPiS_ii,"a",@progbits
	.sectionflags	@""
	.align	4
.nv.constant0._Z6invertPiS_ii:
	.zero		920


//--------------------- SYMBOLS --------------------------

	.type		.nv.reservedSmem.offset0,@object
	.size		.nv.reservedSmem.offset0,0x4
